//
// Generated by NVIDIA NVVM Compiler
//
// Compiler Build ID: CL-36424714
// Cuda compilation tools, release 13.0, V13.0.88
// Based on NVVM 20.0.0
//

.version 9.0
.target sm_100
.address_size 64

	// .globl	_Z15histogramKernelPjS_i
.global .align 1 .b8 _ZN34_INTERNAL_769682fa_4_k_cu_d0e00bcc4cuda3std3__45__cpo5beginE[1];
.global .align 1 .b8 _ZN34_INTERNAL_769682fa_4_k_cu_d0e00bcc4cuda3std3__45__cpo3endE[1];
.global .align 1 .b8 _ZN34_INTERNAL_769682fa_4_k_cu_d0e00bcc4cuda3std3__45__cpo6cbeginE[1];
.global .align 1 .b8 _ZN34_INTERNAL_769682fa_4_k_cu_d0e00bcc4cuda3std3__45__cpo4cendE[1];
.global .align 1 .b8 _ZN34_INTERNAL_769682fa_4_k_cu_d0e00bcc4cuda3std3__45__cpo6rbeginE[1];
.global .align 1 .b8 _ZN34_INTERNAL_769682fa_4_k_cu_d0e00bcc4cuda3std3__45__cpo4rendE[1];
.global .align 1 .b8 _ZN34_INTERNAL_769682fa_4_k_cu_d0e00bcc4cuda3std3__45__cpo7crbeginE[1];
.global .align 1 .b8 _ZN34_INTERNAL_769682fa_4_k_cu_d0e00bcc4cuda3std3__45__cpo5crendE[1];
.global .align 1 .b8 _ZN34_INTERNAL_769682fa_4_k_cu_d0e00bcc4cuda3std3__436_GLOBAL__N__769682fa_4_k_cu_d0e00bcc6ignoreE[1];
.global .align 1 .b8 _ZN34_INTERNAL_769682fa_4_k_cu_d0e00bcc4cuda3std3__419piecewise_constructE[1];
.global .align 1 .b8 _ZN34_INTERNAL_769682fa_4_k_cu_d0e00bcc4cuda3std3__48in_placeE[1];
.global .align 1 .b8 _ZN34_INTERNAL_769682fa_4_k_cu_d0e00bcc4cuda3std3__420unreachable_sentinelE[1];
.global .align 1 .b8 _ZN34_INTERNAL_769682fa_4_k_cu_d0e00bcc4cuda3std3__47nulloptE[1];
.global .align 1 .b8 _ZN34_INTERNAL_769682fa_4_k_cu_d0e00bcc4cuda3std3__48unexpectE[1];
.global .align 1 .b8 _ZN34_INTERNAL_769682fa_4_k_cu_d0e00bcc4cuda3std6ranges3__45__cpo4swapE[1];
.global .align 1 .b8 _ZN34_INTERNAL_769682fa_4_k_cu_d0e00bcc4cuda3std6ranges3__45__cpo9iter_moveE[1];
.global .align 1 .b8 _ZN34_INTERNAL_769682fa_4_k_cu_d0e00bcc4cuda3std6ranges3__45__cpo5beginE[1];
.global .align 1 .b8 _ZN34_INTERNAL_769682fa_4_k_cu_d0e00bcc4cuda3std6ranges3__45__cpo3endE[1];
.global .align 1 .b8 _ZN34_INTERNAL_769682fa_4_k_cu_d0e00bcc4cuda3std6ranges3__45__cpo6cbeginE[1];
.global .align 1 .b8 _ZN34_INTERNAL_769682fa_4_k_cu_d0e00bcc4cuda3std6ranges3__45__cpo4cendE[1];
.global .align 1 .b8 _ZN34_INTERNAL_769682fa_4_k_cu_d0e00bcc4cuda3std6ranges3__45__cpo7advanceE[1];
.global .align 1 .b8 _ZN34_INTERNAL_769682fa_4_k_cu_d0e00bcc4cuda3std6ranges3__45__cpo9iter_swapE[1];
.global .align 1 .b8 _ZN34_INTERNAL_769682fa_4_k_cu_d0e00bcc4cuda3std6ranges3__45__cpo4nextE[1];
.global .align 1 .b8 _ZN34_INTERNAL_769682fa_4_k_cu_d0e00bcc4cuda3std6ranges3__45__cpo4prevE[1];
.global .align 1 .b8 _ZN34_INTERNAL_769682fa_4_k_cu_d0e00bcc4cuda3std6ranges3__45__cpo4dataE[1];
.global .align 1 .b8 _ZN34_INTERNAL_769682fa_4_k_cu_d0e00bcc4cuda3std6ranges3__45__cpo5cdataE[1];
.global .align 1 .b8 _ZN34_INTERNAL_769682fa_4_k_cu_d0e00bcc4cuda3std6ranges3__45__cpo4sizeE[1];
.global .align 1 .b8 _ZN34_INTERNAL_769682fa_4_k_cu_d0e00bcc4cuda3std6ranges3__45__cpo5ssizeE[1];
.global .align 1 .b8 _ZN34_INTERNAL_769682fa_4_k_cu_d0e00bcc4cuda3std6ranges3__45__cpo8distanceE[1];
.global .align 1 .b8 _ZN34_INTERNAL_769682fa_4_k_cu_d0e00bcc6thrust24THRUST_300001_SM_1000_NS8cuda_cub3parE[1];
.global .align 1 .b8 _ZN34_INTERNAL_769682fa_4_k_cu_d0e00bcc6thrust24THRUST_300001_SM_1000_NS8cuda_cub10par_nosyncE[1];
.global .align 1 .b8 _ZN34_INTERNAL_769682fa_4_k_cu_d0e00bcc6thrust24THRUST_300001_SM_1000_NS6system6detail10sequential3seqE[1];
.global .align 1 .b8 _ZN34_INTERNAL_769682fa_4_k_cu_d0e00bcc6thrust24THRUST_300001_SM_1000_NS12placeholders2_1E[1];
.global .align 1 .b8 _ZN34_INTERNAL_769682fa_4_k_cu_d0e00bcc6thrust24THRUST_300001_SM_1000_NS12placeholders2_2E[1];
.global .align 1 .b8 _ZN34_INTERNAL_769682fa_4_k_cu_d0e00bcc6thrust24THRUST_300001_SM_1000_NS12placeholders2_3E[1];
.global .align 1 .b8 _ZN34_INTERNAL_769682fa_4_k_cu_d0e00bcc6thrust24THRUST_300001_SM_1000_NS12placeholders2_4E[1];
.global .align 1 .b8 _ZN34_INTERNAL_769682fa_4_k_cu_d0e00bcc6thrust24THRUST_300001_SM_1000_NS12placeholders2_5E[1];
.global .align 1 .b8 _ZN34_INTERNAL_769682fa_4_k_cu_d0e00bcc6thrust24THRUST_300001_SM_1000_NS12placeholders2_6E[1];
.global .align 1 .b8 _ZN34_INTERNAL_769682fa_4_k_cu_d0e00bcc6thrust24THRUST_300001_SM_1000_NS12placeholders2_7E[1];
.global .align 1 .b8 _ZN34_INTERNAL_769682fa_4_k_cu_d0e00bcc6thrust24THRUST_300001_SM_1000_NS12placeholders2_8E[1];
.global .align 1 .b8 _ZN34_INTERNAL_769682fa_4_k_cu_d0e00bcc6thrust24THRUST_300001_SM_1000_NS12placeholders2_9E[1];
.global .align 1 .b8 _ZN34_INTERNAL_769682fa_4_k_cu_d0e00bcc6thrust24THRUST_300001_SM_1000_NS12placeholders3_10E[1];
.global .align 1 .b8 _ZN34_INTERNAL_769682fa_4_k_cu_d0e00bcc6thrust24THRUST_300001_SM_1000_NS3seqE[1];

.visible .entry _Z15histogramKernelPjS_i(
	.param .u64 .ptr .align 1 _Z15histogramKernelPjS_i_param_0,
	.param .u64 .ptr .align 1 _Z15histogramKernelPjS_i_param_1,
	.param .u32 _Z15histogramKernelPjS_i_param_2
)
{


	ret;

}
	// .globl	_ZN3cub18CUB_300001_SM_10006detail11EmptyKernelIvEEvv
.visible .entry _ZN3cub18CUB_300001_SM_10006detail11EmptyKernelIvEEvv()
{


	ret;

}


// ===== COMPILED SASS (sm_100) =====

	.target	sm_100

	.elftype	@"ET_EXEC"


//--------------------- .note.nv.tkinfo           --------------------------
	.section	.note.nv.tkinfo,"",@"SHT_NOTE"
	.sectionflags	@"SHF_NOTE_NV_TKINFO"
	.tkinfo
        /*0018*/ 	.word	0x00000002
        /*0030*/ 	.string	""
        /*0030*/ 	.string	"ptxas"
        /*0030*/ 	.string	"Cuda compilation tools, release 13.0, V13.0.88"
        /*0030*/ 	.string	"Build cuda_13.0.r13.0/compiler.36424714_0"
        /*0030*/ 	.string	"-arch sm_100 -m 64 "



//--------------------- .note.nv.cuinfo           --------------------------
	.section	.note.nv.cuinfo,"",@"SHT_NOTE"
	.sectionflags	@"SHF_NOTE_NV_CUINFO"
        /*0018*/ 	.short	0x0002
        /*001a*/ 	.short	0x0064
        /*001c*/ 	.short	0x0082
	.zero		2


//--------------------- .nv.info                  --------------------------
	.section	.nv.info,"",@"SHT_CUDA_INFO"
	.align	4


	//----- nvinfo : EIATTR_REGCOUNT
	.align		4
        /*0000*/ 	.byte	0x04, 0x2f
        /*0002*/ 	.short	(.L_44 - .L_43)
	.align		4
.L_43:
        /*0004*/ 	.word	index@(_Z15histogramKernelPjS_i)
        /*0008*/ 	.word	0x00000004


	//----- nvinfo : EIATTR_FRAME_SIZE
	.align		4
.L_44:
        /*000c*/ 	.byte	0x04, 0x11
        /*000e*/ 	.short	(.L_46 - .L_45)
	.align		4
.L_45:
        /*0010*/ 	.word	index@(_Z15histogramKernelPjS_i)
        /*0014*/ 	.word	0x00000000


	//----- nvinfo : EIATTR_REGCOUNT
	.align		4
.L_46:
        /*0018*/ 	.byte	0x04, 0x2f
        /*001a*/ 	.short	(.L_48 - .L_47)
	.align		4
.L_47:
        /*001c*/ 	.word	index@(_ZN3cub18CUB_300001_SM_10006detail11EmptyKernelIvEEvv)
        /*0020*/ 	.word	0x00000004


	//----- nvinfo : EIATTR_FRAME_SIZE
	.align		4
.L_48:
        /*0024*/ 	.byte	0x04, 0x11
        /*0026*/ 	.short	(.L_50 - .L_49)
	.align		4
.L_49:
        /*0028*/ 	.word	index@(_ZN3cub18CUB_300001_SM_10006detail11EmptyKernelIvEEvv)
        /*002c*/ 	.word	0x00000000


	//----- nvinfo : EIATTR_MIN_STACK_SIZE
	.align		4
.L_50:
        /*0030*/ 	.byte	0x04, 0x12
        /*0032*/ 	.short	(.L_52 - .L_51)
	.align		4
.L_51:
        /*0034*/ 	.word	index@(_ZN3cub18CUB_300001_SM_10006detail11EmptyKernelIvEEvv)
        /*0038*/ 	.word	0x00000000


	//----- nvinfo : EIATTR_MIN_STACK_SIZE
	.align		4
.L_52:
        /*003c*/ 	.byte	0x04, 0x12
        /*003e*/ 	.short	(.L_54 - .L_53)
	.align		4
.L_53:
        /*0040*/ 	.word	index@(_Z15histogramKernelPjS_i)
        /*0044*/ 	.word	0x00000000
.L_54:


//--------------------- .nv.compat                --------------------------
	.section	.nv.compat,"",@"SHT_CUDA_COMPAT_INFO"
	.align	4
        /*0000*/ 	.byte	0x02, 0x09, 0x00, 0x00, 0x02, 0x02, 0x01, 0x00, 0x02, 0x05, 0x05, 0x00, 0x03, 0x07, 0x01, 0x01
        /*0010*/ 	.byte	0x02, 0x03, 0x00, 0x00, 0x02, 0x06, 0x01, 0x00, 0x04, 0x0b, 0x08, 0x00, 0x09, 0x00, 0x00, 0x00
        /*0020*/ 	.byte	0x00, 0x00, 0x00, 0x00


//--------------------- .nv.info._ZN3cub18CUB_300001_SM_10006detail11EmptyKernelIvEEvv --------------------------
	.section	.nv.info._ZN3cub18CUB_300001_SM_10006detail11EmptyKernelIvEEvv,"",@"SHT_CUDA_INFO"
	.sectionflags	@""
	.align	4


	//----- nvinfo : EIATTR_CUDA_API_VERSION
	.align		4
        /*0000*/ 	.byte	0x04, 0x37
        /*0002*/ 	.short	(.L_56 - .L_55)
.L_55:
        /*0004*/ 	.word	0x00000082


	//----- nvinfo : EIATTR_SPARSE_MMA_MASK
	.align		4
.L_56:
        /*0008*/ 	.byte	0x03, 0x50
        /*000a*/ 	.short	0x0000


	//----- nvinfo : EIATTR_MAXREG_COUNT
	.align		4
        /*000c*/ 	.byte	0x03, 0x1b
        /*000e*/ 	.short	0x00ff


	//----- nvinfo : EIATTR_MERCURY_ISA_VERSION
	.align		4
        /*0010*/ 	.byte	0x03, 0x5f
        /*0012*/ 	.short	0x0101


	//----- nvinfo : EIATTR_VRC_CTA_INIT_COUNT
	.align		4
        /*0014*/ 	.byte	0x02, 0x4a
	.zero		1
	.zero		1


	//----- nvinfo : EIATTR_EXIT_INSTR_OFFSETS
	.align		4
        /*0018*/ 	.byte	0x04, 0x1c
        /*001a*/ 	.short	(.L_58 - .L_57)


	//   ....[0]....
.L_57:
        /*001c*/ 	.word	0x00000010


	//----- nvinfo : EIATTR_SW_WAR
	.align		4
.L_58:
        /*0020*/ 	.byte	0x04, 0x36
        /*0022*/ 	.short	(.L_60 - .L_59)
.L_59:
        /*0024*/ 	.word	0x00000008
.L_60:


//--------------------- .nv.info._Z15histogramKernelPjS_i --------------------------
	.section	.nv.info._Z15histogramKernelPjS_i,"",@"SHT_CUDA_INFO"
	.sectionflags	@""
	.align	4


	//----- nvinfo : EIATTR_CUDA_API_VERSION
	.align		4
        /*0000*/ 	.byte	0x04, 0x37
        /*0002*/ 	.short	(.L_62 - .L_61)
.L_61:
        /*0004*/ 	.word	0x00000082


	//----- nvinfo : EIATTR_KPARAM_INFO
	.align		4
.L_62:
        /*0008*/ 	.byte	0x04, 0x17
        /*000a*/ 	.short	(.L_64 - .L_63)
.L_63:
        /*000c*/ 	.word	0x00000000
        /*0010*/ 	.short	0x0002
        /*0012*/ 	.short	0x0010
        /*0014*/ 	.byte	0x00, 0xf0, 0x11, 0x00


	//----- nvinfo : EIATTR_KPARAM_INFO
	.align		4
.L_64:
        /*0018*/ 	.byte	0x04, 0x17
        /*001a*/ 	.short	(.L_66 - .L_65)
.L_65:
        /*001c*/ 	.word	0x00000000
        /*0020*/ 	.short	0x0001
        /*0022*/ 	.short	0x0008
        /*0024*/ 	.byte	0x00, 0xf5, 0x21, 0x00


	//----- nvinfo : EIATTR_KPARAM_INFO
	.align		4
.L_66:
        /*0028*/ 	.byte	0x04, 0x17
        /*002a*/ 	.short	(.L_68 - .L_67)
.L_67:
        /*002c*/ 	.word	0x00000000
        /*0030*/ 	.short	0x0000
        /*0032*/ 	.short	0x0000
        /*0034*/ 	.byte	0x00, 0xf5, 0x21, 0x00


	//----- nvinfo : EIATTR_SPARSE_MMA_MASK
	.align		4
.L_68:
        /*0038*/ 	.byte	0x03, 0x50
        /*003a*/ 	.short	0x0000


	//----- nvinfo : EIATTR_MAXREG_COUNT
	.align		4
        /*003c*/ 	.byte	0x03, 0x1b
        /*003e*/ 	.short	0x00ff


	//----- nvinfo : EIATTR_MERCURY_ISA_VERSION
	.align		4
        /*0040*/ 	.byte	0x03, 0x5f
        /*0042*/ 	.short	0x0101


	//----- nvinfo : EIATTR_VRC_CTA_INIT_COUNT
	.align		4
        /*0044*/ 	.byte	0x02, 0x4a
	.zero		1
	.zero		1


	//----- nvinfo : EIATTR_EXIT_INSTR_OFFSETS
	.align		4
        /*0048*/ 	.byte	0x04, 0x1c
        /*004a*/ 	.short	(.L_70 - .L_69)


	//   ....[0]....
.L_69:
        /*004c*/ 	.word	0x00000010


	//----- nvinfo : EIATTR_CBANK_PARAM_SIZE
	.align		4
.L_70:
        /*0050*/ 	.byte	0x03, 0x19
        /*0052*/ 	.short	0x0014


	//----- nvinfo : EIATTR_PARAM_CBANK
	.align		4
        /*0054*/ 	.byte	0x04, 0x0a
        /*0056*/ 	.short	(.L_72 - .L_71)
	.align		4
.L_71:
        /*0058*/ 	.word	index@(.nv.constant0._Z15histogramKernelPjS_i)
        /*005c*/ 	.short	0x0380
        /*005e*/ 	.short	0x0014


	//----- nvinfo : EIATTR_SW_WAR
	.align		4
.L_72:
        /*0060*/ 	.byte	0x04, 0x36
        /*0062*/ 	.short	(.L_74 - .L_73)
.L_73:
        /*0064*/ 	.word	0x00000008
.L_74:


//--------------------- .nv.callgraph             --------------------------
	.section	.nv.callgraph,"",@"SHT_CUDA_CALLGRAPH"
	.align	4
	.sectionentsize	8
	.align		4
        /*0000*/ 	.word	0x00000000
	.align		4
        /*0004*/ 	.word	0xffffffff
	.align		4
        /*0008*/ 	.word	0x00000000
	.align		4
        /*000c*/ 	.word	0xfffffffe
	.align		4
        /*0010*/ 	.word	0x00000000
	.align		4
        /*0014*/ 	.word	0xfffffffd
	.align		4
        /*0018*/ 	.word	0x00000000
	.align		4
        /*001c*/ 	.word	0xfffffffc


//--------------------- .nv.constant4             --------------------------
	.section	.nv.constant4,"a",@progbits
	.align	8
	.align		8
.nv.constant4:
        /*0000*/ 	.dword	_ZN34_INTERNAL_769682fa_4_k_cu_d0e00bcc4cuda3std3__45__cpo5beginE
	.align		8
        /*0008*/ 	.dword	_ZN34_INTERNAL_769682fa_4_k_cu_d0e00bcc4cuda3std3__45__cpo3endE
	.align		8
        /*0010*/ 	.dword	_ZN34_INTERNAL_769682fa_4_k_cu_d0e00bcc4cuda3std3__45__cpo6cbeginE
	.align		8
        /*0018*/ 	.dword	_ZN34_INTERNAL_769682fa_4_k_cu_d0e00bcc4cuda3std3__45__cpo4cendE
	.align		8
        /*0020*/ 	.dword	_ZN34_INTERNAL_769682fa_4_k_cu_d0e00bcc4cuda3std3__45__cpo6rbeginE
	.align		8
        /*0028*/ 	.dword	_ZN34_INTERNAL_769682fa_4_k_cu_d0e00bcc4cuda3std3__45__cpo4rendE
	.align		8
        /*0030*/ 	.dword	_ZN34_INTERNAL_769682fa_4_k_cu_d0e00bcc4cuda3std3__45__cpo7crbeginE
	.align		8
        /*0038*/ 	.dword	_ZN34_INTERNAL_769682fa_4_k_cu_d0e00bcc4cuda3std3__45__cpo5crendE
	.align		8
        /*0040*/ 	.dword	_ZN34_INTERNAL_769682fa_4_k_cu_d0e00bcc4cuda3std3__436_GLOBAL__N__769682fa_4_k_cu_d0e00bcc6ignoreE
	.align		8
        /*0048*/ 	.dword	_ZN34_INTERNAL_769682fa_4_k_cu_d0e00bcc4cuda3std3__419piecewise_constructE
	.align		8
        /*0050*/ 	.dword	_ZN34_INTERNAL_769682fa_4_k_cu_d0e00bcc4cuda3std3__48in_placeE
	.align		8
        /*0058*/ 	.dword	_ZN34_INTERNAL_769682fa_4_k_cu_d0e00bcc4cuda3std3__420unreachable_sentinelE
	.align		8
        /*0060*/ 	.dword	_ZN34_INTERNAL_769682fa_4_k_cu_d0e00bcc4cuda3std3__47nulloptE
	.align		8
        /*0068*/ 	.dword	_ZN34_INTERNAL_769682fa_4_k_cu_d0e00bcc4cuda3std3__48unexpectE
	.align		8
        /*0070*/ 	.dword	_ZN34_INTERNAL_769682fa_4_k_cu_d0e00bcc4cuda3std6ranges3__45__cpo4swapE
	.align		8
        /*0078*/ 	.dword	_ZN34_INTERNAL_769682fa_4_k_cu_d0e00bcc4cuda3std6ranges3__45__cpo9iter_moveE
	.align		8
        /*0080*/ 	.dword	_ZN34_INTERNAL_769682fa_4_k_cu_d0e00bcc4cuda3std6ranges3__45__cpo5beginE
	.align		8
        /*0088*/ 	.dword	_ZN34_INTERNAL_769682fa_4_k_cu_d0e00bcc4cuda3std6ranges3__45__cpo3endE
	.align		8
        /*0090*/ 	.dword	_ZN34_INTERNAL_769682fa_4_k_cu_d0e00bcc4cuda3std6ranges3__45__cpo6cbeginE
	.align		8
        /*0098*/ 	.dword	_ZN34_INTERNAL_769682fa_4_k_cu_d0e00bcc4cuda3std6ranges3__45__cpo4cendE
	.align		8
        /*00a0*/ 	.dword	_ZN34_INTERNAL_769682fa_4_k_cu_d0e00bcc4cuda3std6ranges3__45__cpo7advanceE
	.align		8
        /*00a8*/ 	.dword	_ZN34_INTERNAL_769682fa_4_k_cu_d0e00bcc4cuda3std6ranges3__45__cpo9iter_swapE
	.align		8
        /*00b0*/ 	.dword	_ZN34_INTERNAL_769682fa_4_k_cu_d0e00bcc4cuda3std6ranges3__45__cpo4nextE
	.align		8
        /*00b8*/ 	.dword	_ZN34_INTERNAL_769682fa_4_k_cu_d0e00bcc4cuda3std6ranges3__45__cpo4prevE
	.align		8
        /*00c0*/ 	.dword	_ZN34_INTERNAL_769682fa_4_k_cu_d0e00bcc4cuda3std6ranges3__45__cpo4dataE
	.align		8
        /*00c8*/ 	.dword	_ZN34_INTERNAL_769682fa_4_k_cu_d0e00bcc4cuda3std6ranges3__45__cpo5cdataE
	.align		8
        /*00d0*/ 	.dword	_ZN34_INTERNAL_769682fa_4_k_cu_d0e00bcc4cuda3std6ranges3__45__cpo4sizeE
	.align		8
        /*00d8*/ 	.dword	_ZN34_INTERNAL_769682fa_4_k_cu_d0e00bcc4cuda3std6ranges3__45__cpo5ssizeE
	.align		8
        /*00e0*/ 	.dword	_ZN34_INTERNAL_769682fa_4_k_cu_d0e00bcc4cuda3std6ranges3__45__cpo8distanceE
	.align		8
        /*00e8*/ 	.dword	_ZN34_INTERNAL_769682fa_4_k_cu_d0e00bcc6thrust24THRUST_300001_SM_1000_NS8cuda_cub3parE
	.align		8
        /*00f0*/ 	.dword	_ZN34_INTERNAL_769682fa_4_k_cu_d0e00bcc6thrust24THRUST_300001_SM_1000_NS8cuda_cub10par_nosyncE
	.align		8
        /*00f8*/ 	.dword	_ZN34_INTERNAL_769682fa_4_k_cu_d0e00bcc6thrust24THRUST_300001_SM_1000_NS6system6detail10sequential3seqE
	.align		8
        /*0100*/ 	.dword	_ZN34_INTERNAL_769682fa_4_k_cu_d0e00bcc6thrust24THRUST_300001_SM_1000_NS12placeholders2_1E
	.align		8
        /*0108*/ 	.dword	_ZN34_INTERNAL_769682fa_4_k_cu_d0e00bcc6thrust24THRUST_300001_SM_1000_NS12placeholders2_2E
	.align		8
        /*0110*/ 	.dword	_ZN34_INTERNAL_769682fa_4_k_cu_d0e00bcc6thrust24THRUST_300001_SM_1000_NS12placeholders2_3E
	.align		8
        /*0118*/ 	.dword	_ZN34_INTERNAL_769682fa_4_k_cu_d0e00bcc6thrust24THRUST_300001_SM_1000_NS12placeholders2_4E
	.align		8
        /*0120*/ 	.dword	_ZN34_INTERNAL_769682fa_4_k_cu_d0e00bcc6thrust24THRUST_300001_SM_1000_NS12placeholders2_5E
	.align		8
        /*0128*/ 	.dword	_ZN34_INTERNAL_769682fa_4_k_cu_d0e00bcc6thrust24THRUST_300001_SM_1000_NS12placeholders2_6E
	.align		8
        /*0130*/ 	.dword	_ZN34_INTERNAL_769682fa_4_k_cu_d0e00bcc6thrust24THRUST_300001_SM_1000_NS12placeholders2_7E
	.align		8
        /*0138*/ 	.dword	_ZN34_INTERNAL_769682fa_4_k_cu_d0e00bcc6thrust24THRUST_300001_SM_1000_NS12placeholders2_8E
	.align		8
        /*0140*/ 	.dword	_ZN34_INTERNAL_769682fa_4_k_cu_d0e00bcc6thrust24THRUST_300001_SM_1000_NS12placeholders2_9E
	.align		8
        /*0148*/ 	.dword	_ZN34_INTERNAL_769682fa_4_k_cu_d0e00bcc6thrust24THRUST_300001_SM_1000_NS12placeholders3_10E
	.align		8
        /*0150*/ 	.dword	_ZN34_INTERNAL_769682fa_4_k_cu_d0e00bcc6thrust24THRUST_300001_SM_1000_NS3seqE


//--------------------- .text._ZN3cub18CUB_300001_SM_10006detail11EmptyKernelIvEEvv --------------------------
	.section	.text._ZN3cub18CUB_300001_SM_10006detail11EmptyKernelIvEEvv,"ax",@progbits
	.align	128
        .global         _ZN3cub18CUB_300001_SM_10006detail11EmptyKernelIvEEvv
        .type           _ZN3cub18CUB_300001_SM_10006detail11EmptyKernelIvEEvv,@function
        .size           _ZN3cub18CUB_300001_SM_10006detail11EmptyKernelIvEEvv,(.L_x_2 - _ZN3cub18CUB_300001_SM_10006detail11EmptyKernelIvEEvv)
        .other          _ZN3cub18CUB_300001_SM_10006detail11EmptyKernelIvEEvv,@"STO_CUDA_ENTRY STV_DEFAULT"
_ZN3cub18CUB_300001_SM_10006detail11EmptyKernelIvEEvv:
.text._ZN3cub18CUB_300001_SM_10006detail11EmptyKernelIvEEvv:
[----:B------:R-:W-:Y:S01]  /*0000*/  LDC R1, c[0x0][0x37c] ;  /* 0x0000df00ff017b82 */ /* 0x000fe20000000800 */
[----:B------:R-:W-:Y:S05]  /*0010*/  EXIT ;  /* 0x000000000000794d */ /* 0x000fea0003800000 */
.L_x_0:
[----:B------:R-:W-:-:S00]  /*0020*/  BRA `(.L_x_0) ;  /* 0xfffffffc00fc7947 */ /* 0x000fc0000383ffff */
[----:B------:R-:W-:-:S00]  /*0030*/  NOP ;  /* 0x0000000000007918 */ /* 0x000fc00000000000 */
        /* <DEDUP_REMOVED lines=12> */
.L_x_2:


//--------------------- .text._Z15histogramKernelPjS_i --------------------------
	.section	.text._Z15histogramKernelPjS_i,"ax",@progbits
	.align	128
        .global         _Z15histogramKernelPjS_i
        .type           _Z15histogramKernelPjS_i,@function
        .size           _Z15histogramKernelPjS_i,(.L_x_3 - _Z15histogramKernelPjS_i)
        .other          _Z15histogramKernelPjS_i,@"STO_CUDA_ENTRY STV_DEFAULT"
_Z15histogramKernelPjS_i:
.text._Z15histogramKernelPjS_i:
[----:B------:R-:W-:Y:S01]  /*0000*/  LDC R1, c[0x0][0x37c] ;  /* 0x0000df00ff017b82 */ /* 0x000fe20000000800 */
[----:B------:R-:W-:Y:S05]  /*0010*/  EXIT ;  /* 0x000000000000794d */ /* 0x000fea0003800000 */
.L_x_1:
        /* <DEDUP_REMOVED lines=14> */
.L_x_3:


//--------------------- .nv.shared.reserved.0     --------------------------
	.section	.nv.shared.reserved.0,"aw",@nobits
	.weak		__nv_reservedSMEM_offset_0_alias
	.size		__nv_reservedSMEM_offset_0_alias, 0, 64
	.other		__nv_reservedSMEM_offset_0_alias,@"STO_CUDA_RESERVED_SHARED STV_DEFAULT"
__nv_reservedSMEM_offset_0_alias:
	.zero		0
	.zero		64


//--------------------- .nv.global                --------------------------
	.section	.nv.global,"aw",@nobits
.nv.global:
	.type		_ZN34_INTERNAL_769682fa_4_k_cu_d0e00bcc6thrust24THRUST_300001_SM_1000_NS3seqE,@object
	.size		_ZN34_INTERNAL_769682fa_4_k_cu_d0e00bcc6thrust24THRUST_300001_SM_1000_NS3seqE,(_ZN34_INTERNAL_769682fa_4_k_cu_d0e00bcc4cuda3std3__48in_placeE - _ZN34_INTERNAL_769682fa_4_k_cu_d0e00bcc6thrust24THRUST_300001_SM_1000_NS3seqE)
_ZN34_INTERNAL_769682fa_4_k_cu_d0e00bcc6thrust24THRUST_300001_SM_1000_NS3seqE:
	.zero		1
	.type		_ZN34_INTERNAL_769682fa_4_k_cu_d0e00bcc4cuda3std3__48in_placeE,@object
	.size		_ZN34_INTERNAL_769682fa_4_k_cu_d0e00bcc4cuda3std3__48in_placeE,(_ZN34_INTERNAL_769682fa_4_k_cu_d0e00bcc4cuda3std6ranges3__45__cpo4sizeE - _ZN34_INTERNAL_769682fa_4_k_cu_d0e00bcc4cuda3std3__48in_placeE)
_ZN34_INTERNAL_769682fa_4_k_cu_d0e00bcc4cuda3std3__48in_placeE:
	.zero		1
	.type		_ZN34_INTERNAL_769682fa_4_k_cu_d0e00bcc4cuda3std6ranges3__45__cpo4sizeE,@object
	.size		_ZN34_INTERNAL_769682fa_4_k_cu_d0e00bcc4cuda3std6ranges3__45__cpo4sizeE,(_ZN34_INTERNAL_769682fa_4_k_cu_d0e00bcc6thrust24THRUST_300001_SM_1000_NS12placeholders2_3E - _ZN34_INTERNAL_769682fa_4_k_cu_d0e00bcc4cuda3std6ranges3__45__cpo4sizeE)
_ZN34_INTERNAL_769682fa_4_k_cu_d0e00bcc4cuda3std6ranges3__45__cpo4sizeE:
	.zero		1
	.type		_ZN34_INTERNAL_769682fa_4_k_cu_d0e00bcc6thrust24THRUST_300001_SM_1000_NS12placeholders2_3E,@object
	.size		_ZN34_INTERNAL_769682fa_4_k_cu_d0e00bcc6thrust24THRUST_300001_SM_1000_NS12placeholders2_3E,(_ZN34_INTERNAL_769682fa_4_k_cu_d0e00bcc4cuda3std3__45__cpo6cbeginE - _ZN34_INTERNAL_769682fa_4_k_cu_d0e00bcc6thrust24THRUST_300001_SM_1000_NS12placeholders2_3E)
_ZN34_INTERNAL_769682fa_4_k_cu_d0e00bcc6thrust24THRUST_300001_SM_1000_NS12placeholders2_3E:
	.zero		1
	.type		_ZN34_INTERNAL_769682fa_4_k_cu_d0e00bcc4cuda3std3__45__cpo6cbeginE,@object
	.size		_ZN34_INTERNAL_769682fa_4_k_cu_d0e00bcc4cuda3std3__45__cpo6cbeginE,(_ZN34_INTERNAL_769682fa_4_k_cu_d0e00bcc4cuda3std6ranges3__45__cpo6cbeginE - _ZN34_INTERNAL_769682fa_4_k_cu_d0e00bcc4cuda3std3__45__cpo6cbeginE)
_ZN34_INTERNAL_769682fa_4_k_cu_d0e00bcc4cuda3std3__45__cpo6cbeginE:
	.zero		1
	.type		_ZN34_INTERNAL_769682fa_4_k_cu_d0e00bcc4cuda3std6ranges3__45__cpo6cbeginE,@object
	.size		_ZN34_INTERNAL_769682fa_4_k_cu_d0e00bcc4cuda3std6ranges3__45__cpo6cbeginE,(_ZN34_INTERNAL_769682fa_4_k_cu_d0e00bcc6thrust24THRUST_300001_SM_1000_NS12placeholders2_7E - _ZN34_INTERNAL_769682fa_4_k_cu_d0e00bcc4cuda3std6ranges3__45__cpo6cbeginE)
_ZN34_INTERNAL_769682fa_4_k_cu_d0e00bcc4cuda3std6ranges3__45__cpo6cbeginE:
	.zero		1
	.type		_ZN34_INTERNAL_769682fa_4_k_cu_d0e00bcc6thrust24THRUST_300001_SM_1000_NS12placeholders2_7E,@object
	.size		_ZN34_INTERNAL_769682fa_4_k_cu_d0e00bcc6thrust24THRUST_300001_SM_1000_NS12placeholders2_7E,(_ZN34_INTERNAL_769682fa_4_k_cu_d0e00bcc4cuda3std3__45__cpo7crbeginE - _ZN34_INTERNAL_769682fa_4_k_cu_d0e00bcc6thrust24THRUST_300001_SM_1000_NS12placeholders2_7E)
_ZN34_INTERNAL_769682fa_4_k_cu_d0e00bcc6thrust24THRUST_300001_SM_1000_NS12placeholders2_7E:
	.zero		1
	.type		_ZN34_INTERNAL_769682fa_4_k_cu_d0e00bcc4cuda3std3__45__cpo7crbeginE,@object
	.size		_ZN34_INTERNAL_769682fa_4_k_cu_d0e00bcc4cuda3std3__45__cpo7crbeginE,(_ZN34_INTERNAL_769682fa_4_k_cu_d0e00bcc4cuda3std6ranges3__45__cpo4nextE - _ZN34_INTERNAL_769682fa_4_k_cu_d0e00bcc4cuda3std3__45__cpo7crbeginE)
_ZN34_INTERNAL_769682fa_4_k_cu_d0e00bcc4cuda3std3__45__cpo7crbeginE:
	.zero		1
	.type		_ZN34_INTERNAL_769682fa_4_k_cu_d0e00bcc4cuda3std6ranges3__45__cpo4nextE,@object
	.size		_ZN34_INTERNAL_769682fa_4_k_cu_d0e00bcc4cuda3std6ranges3__45__cpo4nextE,(_ZN34_INTERNAL_769682fa_4_k_cu_d0e00bcc4cuda3std6ranges3__45__cpo4swapE - _ZN34_INTERNAL_769682fa_4_k_cu_d0e00bcc4cuda3std6ranges3__45__cpo4nextE)
_ZN34_INTERNAL_769682fa_4_k_cu_d0e00bcc4cuda3std6ranges3__45__cpo4nextE:
	.zero		1
	.type		_ZN34_INTERNAL_769682fa_4_k_cu_d0e00bcc4cuda3std6ranges3__45__cpo4swapE,@object
	.size		_ZN34_INTERNAL_769682fa_4_k_cu_d0e00bcc4cuda3std6ranges3__45__cpo4swapE,(_ZN34_INTERNAL_769682fa_4_k_cu_d0e00bcc6thrust24THRUST_300001_SM_1000_NS8cuda_cub10par_nosyncE - _ZN34_INTERNAL_769682fa_4_k_cu_d0e00bcc4cuda3std6ranges3__45__cpo4swapE)
_ZN34_INTERNAL_769682fa_4_k_cu_d0e00bcc4cuda3std6ranges3__45__cpo4swapE:
	.zero		1
	.type		_ZN34_INTERNAL_769682fa_4_k_cu_d0e00bcc6thrust24THRUST_300001_SM_1000_NS8cuda_cub10par_nosyncE,@object
	.size		_ZN34_INTERNAL_769682fa_4_k_cu_d0e00bcc6thrust24THRUST_300001_SM_1000_NS8cuda_cub10par_nosyncE,(_ZN34_INTERNAL_769682fa_4_k_cu_d0e00bcc6thrust24THRUST_300001_SM_1000_NS12placeholders2_9E - _ZN34_INTERNAL_769682fa_4_k_cu_d0e00bcc6thrust24THRUST_300001_SM_1000_NS8cuda_cub10par_nosyncE)
_ZN34_INTERNAL_769682fa_4_k_cu_d0e00bcc6thrust24THRUST_300001_SM_1000_NS8cuda_cub10par_nosyncE:
	.zero		1
	.type		_ZN34_INTERNAL_769682fa_4_k_cu_d0e00bcc6thrust24THRUST_300001_SM_1000_NS12placeholders2_9E,@object
	.size		_ZN34_INTERNAL_769682fa_4_k_cu_d0e00bcc6thrust24THRUST_300001_SM_1000_NS12placeholders2_9E,(_ZN34_INTERNAL_769682fa_4_k_cu_d0e00bcc4cuda3std3__436_GLOBAL__N__769682fa_4_k_cu_d0e00bcc6ignoreE - _ZN34_INTERNAL_769682fa_4_k_cu_d0e00bcc6thrust24THRUST_300001_SM_1000_NS12placeholders2_9E)
_ZN34_INTERNAL_769682fa_4_k_cu_d0e00bcc6thrust24THRUST_300001_SM_1000_NS12placeholders2_9E:
	.zero		1
	.type		_ZN34_INTERNAL_769682fa_4_k_cu_d0e00bcc4cuda3std3__436_GLOBAL__N__769682fa_4_k_cu_d0e00bcc6ignoreE,@object
	.size		_ZN34_INTERNAL_769682fa_4_k_cu_d0e00bcc4cuda3std3__436_GLOBAL__N__769682fa_4_k_cu_d0e00bcc6ignoreE,(_ZN34_INTERNAL_769682fa_4_k_cu_d0e00bcc4cuda3std6ranges3__45__cpo4dataE - _ZN34_INTERNAL_769682fa_4_k_cu_d0e00bcc4cuda3std3__436_GLOBAL__N__769682fa_4_k_cu_d0e00bcc6ignoreE)
_ZN34_INTERNAL_769682fa_4_k_cu_d0e00bcc4cuda3std3__436_GLOBAL__N__769682fa_4_k_cu_d0e00bcc6ignoreE:
	.zero		1
	.type		_ZN34_INTERNAL_769682fa_4_k_cu_d0e00bcc4cuda3std6ranges3__45__cpo4dataE,@object
	.size		_ZN34_INTERNAL_769682fa_4_k_cu_d0e00bcc4cuda3std6ranges3__45__cpo4dataE,(_ZN34_INTERNAL_769682fa_4_k_cu_d0e00bcc6thrust24THRUST_300001_SM_1000_NS12placeholders2_1E - _ZN34_INTERNAL_769682fa_4_k_cu_d0e00bcc4cuda3std6ranges3__45__cpo4dataE)
_ZN34_INTERNAL_769682fa_4_k_cu_d0e00bcc4cuda3std6ranges3__45__cpo4dataE:
	.zero		1
	.type		_ZN34_INTERNAL_769682fa_4_k_cu_d0e00bcc6thrust24THRUST_300001_SM_1000_NS12placeholders2_1E,@object
	.size		_ZN34_INTERNAL_769682fa_4_k_cu_d0e00bcc6thrust24THRUST_300001_SM_1000_NS12placeholders2_1E,(_ZN34_INTERNAL_769682fa_4_k_cu_d0e00bcc4cuda3std3__45__cpo5beginE - _ZN34_INTERNAL_769682fa_4_k_cu_d0e00bcc6thrust24THRUST_300001_SM_1000_NS12placeholders2_1E)
_ZN34_INTERNAL_769682fa_4_k_cu_d0e00bcc6thrust24THRUST_300001_SM_1000_NS12placeholders2_1E:
	.zero		1
	.type		_ZN34_INTERNAL_769682fa_4_k_cu_d0e00bcc4cuda3std3__45__cpo5beginE,@object
	.size		_ZN34_INTERNAL_769682fa_4_k_cu_d0e00bcc4cuda3std3__45__cpo5beginE,(_ZN34_INTERNAL_769682fa_4_k_cu_d0e00bcc4cuda3std6ranges3__45__cpo5beginE - _ZN34_INTERNAL_769682fa_4_k_cu_d0e00bcc4cuda3std3__45__cpo5beginE)
_ZN34_INTERNAL_769682fa_4_k_cu_d0e00bcc4cuda3std3__45__cpo5beginE:
	.zero		1
	.type		_ZN34_INTERNAL_769682fa_4_k_cu_d0e00bcc4cuda3std6ranges3__45__cpo5beginE,@object
	.size		_ZN34_INTERNAL_769682fa_4_k_cu_d0e00bcc4cuda3std6ranges3__45__cpo5beginE,(_ZN34_INTERNAL_769682fa_4_k_cu_d0e00bcc6thrust24THRUST_300001_SM_1000_NS12placeholders2_5E - _ZN34_INTERNAL_769682fa_4_k_cu_d0e00bcc4cuda3std6ranges3__45__cpo5beginE)
_ZN34_INTERNAL_769682fa_4_k_cu_d0e00bcc4cuda3std6ranges3__45__cpo5beginE:
	.zero		1
	.type		_ZN34_INTERNAL_769682fa_4_k_cu_d0e00bcc6thrust24THRUST_300001_SM_1000_NS12placeholders2_5E,@object
	.size		_ZN34_INTERNAL_769682fa_4_k_cu_d0e00bcc6thrust24THRUST_300001_SM_1000_NS12placeholders2_5E,(_ZN34_INTERNAL_769682fa_4_k_cu_d0e00bcc4cuda3std3__45__cpo6rbeginE - _ZN34_INTERNAL_769682fa_4_k_cu_d0e00bcc6thrust24THRUST_300001_SM_1000_NS12placeholders2_5E)
_ZN34_INTERNAL_769682fa_4_k_cu_d0e00bcc6thrust24THRUST_300001_SM_1000_NS12placeholders2_5E:
	.zero		1
	.type		_ZN34_INTERNAL_769682fa_4_k_cu_d0e00bcc4cuda3std3__45__cpo6rbeginE,@object
	.size		_ZN34_INTERNAL_769682fa_4_k_cu_d0e00bcc4cuda3std3__45__cpo6rbeginE,(_ZN34_INTERNAL_769682fa_4_k_cu_d0e00bcc4cuda3std6ranges3__45__cpo7advanceE - _ZN34_INTERNAL_769682fa_4_k_cu_d0e00bcc4cuda3std3__45__cpo6rbeginE)
_ZN34_INTERNAL_769682fa_4_k_cu_d0e00bcc4cuda3std3__45__cpo6rbeginE:
	.zero		1
	.type		_ZN34_INTERNAL_769682fa_4_k_cu_d0e00bcc4cuda3std6ranges3__45__cpo7advanceE,@object
	.size		_ZN34_INTERNAL_769682fa_4_k_cu_d0e00bcc4cuda3std6ranges3__45__cpo7advanceE,(_ZN34_INTERNAL_769682fa_4_k_cu_d0e00bcc4cuda3std3__47nulloptE - _ZN34_INTERNAL_769682fa_4_k_cu_d0e00bcc4cuda3std6ranges3__45__cpo7advanceE)
_ZN34_INTERNAL_769682fa_4_k_cu_d0e00bcc4cuda3std6ranges3__45__cpo7advanceE:
	.zero		1
	.type		_ZN34_INTERNAL_769682fa_4_k_cu_d0e00bcc4cuda3std3__47nulloptE,@object
	.size		_ZN34_INTERNAL_769682fa_4_k_cu_d0e00bcc4cuda3std3__47nulloptE,(_ZN34_INTERNAL_769682fa_4_k_cu_d0e00bcc4cuda3std6ranges3__45__cpo8distanceE - _ZN34_INTERNAL_769682fa_4_k_cu_d0e00bcc4cuda3std3__47nulloptE)
_ZN34_INTERNAL_769682fa_4_k_cu_d0e00bcc4cuda3std3__47nulloptE:
	.zero		1
	.type		_ZN34_INTERNAL_769682fa_4_k_cu_d0e00bcc4cuda3std6ranges3__45__cpo8distanceE,@object
	.size		_ZN34_INTERNAL_769682fa_4_k_cu_d0e00bcc4cuda3std6ranges3__45__cpo8distanceE,(_ZN34_INTERNAL_769682fa_4_k_cu_d0e00bcc6thrust24THRUST_300001_SM_1000_NS12placeholders3_10E - _ZN34_INTERNAL_769682fa_4_k_cu_d0e00bcc4cuda3std6ranges3__45__cpo8distanceE)
_ZN34_INTERNAL_769682fa_4_k_cu_d0e00bcc4cuda3std6ranges3__45__cpo8distanceE:
	.zero		1
	.type		_ZN34_INTERNAL_769682fa_4_k_cu_d0e00bcc6thrust24THRUST_300001_SM_1000_NS12placeholders3_10E,@object
	.size		_ZN34_INTERNAL_769682fa_4_k_cu_d0e00bcc6thrust24THRUST_300001_SM_1000_NS12placeholders3_10E,(_ZN34_INTERNAL_769682fa_4_k_cu_d0e00bcc4cuda3std3__419piecewise_constructE - _ZN34_INTERNAL_769682fa_4_k_cu_d0e00bcc6thrust24THRUST_300001_SM_1000_NS12placeholders3_10E)
_ZN34_INTERNAL_769682fa_4_k_cu_d0e00bcc6thrust24THRUST_300001_SM_1000_NS12placeholders3_10E:
	.zero		1
	.type		_ZN34_INTERNAL_769682fa_4_k_cu_d0e00bcc4cuda3std3__419piecewise_constructE,@object
	.size		_ZN34_INTERNAL_769682fa_4_k_cu_d0e00bcc4cuda3std3__419piecewise_constructE,(_ZN34_INTERNAL_769682fa_4_k_cu_d0e00bcc4cuda3std6ranges3__45__cpo5cdataE - _ZN34_INTERNAL_769682fa_4_k_cu_d0e00bcc4cuda3std3__419piecewise_constructE)
_ZN34_INTERNAL_769682fa_4_k_cu_d0e00bcc4cuda3std3__419piecewise_constructE:
	.zero		1
	.type		_ZN34_INTERNAL_769682fa_4_k_cu_d0e00bcc4cuda3std6ranges3__45__cpo5cdataE,@object
	.size		_ZN34_INTERNAL_769682fa_4_k_cu_d0e00bcc4cuda3std6ranges3__45__cpo5cdataE,(_ZN34_INTERNAL_769682fa_4_k_cu_d0e00bcc6thrust24THRUST_300001_SM_1000_NS12placeholders2_2E - _ZN34_INTERNAL_769682fa_4_k_cu_d0e00bcc4cuda3std6ranges3__45__cpo5cdataE)
_ZN34_INTERNAL_769682fa_4_k_cu_d0e00bcc4cuda3std6ranges3__45__cpo5cdataE:
	.zero		1
	.type		_ZN34_INTERNAL_769682fa_4_k_cu_d0e00bcc6thrust24THRUST_300001_SM_1000_NS12placeholders2_2E,@object
	.size		_ZN34_INTERNAL_769682fa_4_k_cu_d0e00bcc6thrust24THRUST_300001_SM_1000_NS12placeholders2_2E,(_ZN34_INTERNAL_769682fa_4_k_cu_d0e00bcc4cuda3std3__45__cpo3endE - _ZN34_INTERNAL_769682fa_4_k_cu_d0e00bcc6thrust24THRUST_300001_SM_1000_NS12placeholders2_2E)
_ZN34_INTERNAL_769682fa_4_k_cu_d0e00bcc6thrust24THRUST_300001_SM_1000_NS12placeholders2_2E:
	.zero		1
	.type		_ZN34_INTERNAL_769682fa_4_k_cu_d0e00bcc4cuda3std3__45__cpo3endE,@object
	.size		_ZN34_INTERNAL_769682fa_4_k_cu_d0e00bcc4cuda3std3__45__cpo3endE,(_ZN34_INTERNAL_769682fa_4_k_cu_d0e00bcc4cuda3std6ranges3__45__cpo3endE - _ZN34_INTERNAL_769682fa_4_k_cu_d0e00bcc4cuda3std3__45__cpo3endE)
_ZN34_INTERNAL_769682fa_4_k_cu_d0e00bcc4cuda3std3__45__cpo3endE:
	.zero		1
	.type		_ZN34_INTERNAL_769682fa_4_k_cu_d0e00bcc4cuda3std6ranges3__45__cpo3endE,@object
	.size		_ZN34_INTERNAL_769682fa_4_k_cu_d0e00bcc4cuda3std6ranges3__45__cpo3endE,(_ZN34_INTERNAL_769682fa_4_k_cu_d0e00bcc6thrust24THRUST_300001_SM_1000_NS12placeholders2_6E - _ZN34_INTERNAL_769682fa_4_k_cu_d0e00bcc4cuda3std6ranges3__45__cpo3endE)
_ZN34_INTERNAL_769682fa_4_k_cu_d0e00bcc4cuda3std6ranges3__45__cpo3endE:
	.zero		1
	.type		_ZN34_INTERNAL_769682fa_4_k_cu_d0e00bcc6thrust24THRUST_300001_SM_1000_NS12placeholders2_6E,@object
	.size		_ZN34_INTERNAL_769682fa_4_k_cu_d0e00bcc6thrust24THRUST_300001_SM_1000_NS12placeholders2_6E,(_ZN34_INTERNAL_769682fa_4_k_cu_d0e00bcc4cuda3std3__45__cpo4rendE - _ZN34_INTERNAL_769682fa_4_k_cu_d0e00bcc6thrust24THRUST_300001_SM_1000_NS12placeholders2_6E)
_ZN34_INTERNAL_769682fa_4_k_cu_d0e00bcc6thrust24THRUST_300001_SM_1000_NS12placeholders2_6E:
	.zero		1
	.type		_ZN34_INTERNAL_769682fa_4_k_cu_d0e00bcc4cuda3std3__45__cpo4rendE,@object
	.size		_ZN34_INTERNAL_769682fa_4_k_cu_d0e00bcc4cuda3std3__45__cpo4rendE,(_ZN34_INTERNAL_769682fa_4_k_cu_d0e00bcc4cuda3std6ranges3__45__cpo9iter_swapE - _ZN34_INTERNAL_769682fa_4_k_cu_d0e00bcc4cuda3std3__45__cpo4rendE)
_ZN34_INTERNAL_769682fa_4_k_cu_d0e00bcc4cuda3std3__45__cpo4rendE:
	.zero		1
	.type		_ZN34_INTERNAL_769682fa_4_k_cu_d0e00bcc4cuda3std6ranges3__45__cpo9iter_swapE,@object
	.size		_ZN34_INTERNAL_769682fa_4_k_cu_d0e00bcc4cuda3std6ranges3__45__cpo9iter_swapE,(_ZN34_INTERNAL_769682fa_4_k_cu_d0e00bcc4cuda3std3__48unexpectE - _ZN34_INTERNAL_769682fa_4_k_cu_d0e00bcc4cuda3std6ranges3__45__cpo9iter_swapE)
_ZN34_INTERNAL_769682fa_4_k_cu_d0e00bcc4cuda3std6ranges3__45__cpo9iter_swapE:
	.zero		1
	.type		_ZN34_INTERNAL_769682fa_4_k_cu_d0e00bcc4cuda3std3__48unexpectE,@object
	.size		_ZN34_INTERNAL_769682fa_4_k_cu_d0e00bcc4cuda3std3__48unexpectE,(_ZN34_INTERNAL_769682fa_4_k_cu_d0e00bcc6thrust24THRUST_300001_SM_1000_NS8cuda_cub3parE - _ZN34_INTERNAL_769682fa_4_k_cu_d0e00bcc4cuda3std3__48unexpectE)
_ZN34_INTERNAL_769682fa_4_k_cu_d0e00bcc4cuda3std3__48unexpectE:
	.zero		1
	.type		_ZN34_INTERNAL_769682fa_4_k_cu_d0e00bcc6thrust24THRUST_300001_SM_1000_NS8cuda_cub3parE,@object
	.size		_ZN34_INTERNAL_769682fa_4_k_cu_d0e00bcc6thrust24THRUST_300001_SM_1000_NS8cuda_cub3parE,(_ZN34_INTERNAL_769682fa_4_k_cu_d0e00bcc6thrust24THRUST_300001_SM_1000_NS12placeholders2_4E - _ZN34_INTERNAL_769682fa_4_k_cu_d0e00bcc6thrust24THRUST_300001_SM_1000_NS8cuda_cub3parE)
_ZN34_INTERNAL_769682fa_4_k_cu_d0e00bcc6thrust24THRUST_300001_SM_1000_NS8cuda_cub3parE:
	.zero		1
	.type		_ZN34_INTERNAL_769682fa_4_k_cu_d0e00bcc6thrust24THRUST_300001_SM_1000_NS12placeholders2_4E,@object
	.size		_ZN34_INTERNAL_769682fa_4_k_cu_d0e00bcc6thrust24THRUST_300001_SM_1000_NS12placeholders2_4E,(_ZN34_INTERNAL_769682fa_4_k_cu_d0e00bcc4cuda3std3__45__cpo4cendE - _ZN34_INTERNAL_769682fa_4_k_cu_d0e00bcc6thrust24THRUST_300001_SM_1000_NS12placeholders2_4E)
_ZN34_INTERNAL_769682fa_4_k_cu_d0e00bcc6thrust24THRUST_300001_SM_1000_NS12placeholders2_4E:
	.zero		1
	.type		_ZN34_INTERNAL_769682fa_4_k_cu_d0e00bcc4cuda3std3__45__cpo4cendE,@object
	.size		_ZN34_INTERNAL_769682fa_4_k_cu_d0e00bcc4cuda3std3__45__cpo4cendE,(_ZN34_INTERNAL_769682fa_4_k_cu_d0e00bcc4cuda3std6ranges3__45__cpo4cendE - _ZN34_INTERNAL_769682fa_4_k_cu_d0e00bcc4cuda3std3__45__cpo4cendE)
_ZN34_INTERNAL_769682fa_4_k_cu_d0e00bcc4cuda3std3__45__cpo4cendE:
	.zero		1
	.type		_ZN34_INTERNAL_769682fa_4_k_cu_d0e00bcc4cuda3std6ranges3__45__cpo4cendE,@object
	.size		_ZN34_INTERNAL_769682fa_4_k_cu_d0e00bcc4cuda3std6ranges3__45__cpo4cendE,(_ZN34_INTERNAL_769682fa_4_k_cu_d0e00bcc4cuda3std3__420unreachable_sentinelE - _ZN34_INTERNAL_769682fa_4_k_cu_d0e00bcc4cuda3std6ranges3__45__cpo4cendE)
_ZN34_INTERNAL_769682fa_4_k_cu_d0e00bcc4cuda3std6ranges3__45__cpo4cendE:
	.zero		1
	.type		_ZN34_INTERNAL_769682fa_4_k_cu_d0e00bcc4cuda3std3__420unreachable_sentinelE,@object
	.size		_ZN34_INTERNAL_769682fa_4_k_cu_d0e00bcc4cuda3std3__420unreachable_sentinelE,(_ZN34_INTERNAL_769682fa_4_k_cu_d0e00bcc4cuda3std6ranges3__45__cpo5ssizeE - _ZN34_INTERNAL_769682fa_4_k_cu_d0e00bcc4cuda3std3__420unreachable_sentinelE)
_ZN34_INTERNAL_769682fa_4_k_cu_d0e00bcc4cuda3std3__420unreachable_sentinelE:
	.zero		1
	.type		_ZN34_INTERNAL_769682fa_4_k_cu_d0e00bcc4cuda3std6ranges3__45__cpo5ssizeE,@object
	.size		_ZN34_INTERNAL_769682fa_4_k_cu_d0e00bcc4cuda3std6ranges3__45__cpo5ssizeE,(_ZN34_INTERNAL_769682fa_4_k_cu_d0e00bcc6thrust24THRUST_300001_SM_1000_NS12placeholders2_8E - _ZN34_INTERNAL_769682fa_4_k_cu_d0e00bcc4cuda3std6ranges3__45__cpo5ssizeE)
_ZN34_INTERNAL_769682fa_4_k_cu_d0e00bcc4cuda3std6ranges3__45__cpo5ssizeE:
	.zero		1
	.type		_ZN34_INTERNAL_769682fa_4_k_cu_d0e00bcc6thrust24THRUST_300001_SM_1000_NS12placeholders2_8E,@object
	.size		_ZN34_INTERNAL_769682fa_4_k_cu_d0e00bcc6thrust24THRUST_300001_SM_1000_NS12placeholders2_8E,(_ZN34_INTERNAL_769682fa_4_k_cu_d0e00bcc4cuda3std3__45__cpo5crendE - _ZN34_INTERNAL_769682fa_4_k_cu_d0e00bcc6thrust24THRUST_300001_SM_1000_NS12placeholders2_8E)
_ZN34_INTERNAL_769682fa_4_k_cu_d0e00bcc6thrust24THRUST_300001_SM_1000_NS12placeholders2_8E:
	.zero		1
	.type		_ZN34_INTERNAL_769682fa_4_k_cu_d0e00bcc4cuda3std3__45__cpo5crendE,@object
	.size		_ZN34_INTERNAL_769682fa_4_k_cu_d0e00bcc4cuda3std3__45__cpo5crendE,(_ZN34_INTERNAL_769682fa_4_k_cu_d0e00bcc4cuda3std6ranges3__45__cpo4prevE - _ZN34_INTERNAL_769682fa_4_k_cu_d0e00bcc4cuda3std3__45__cpo5crendE)
_ZN34_INTERNAL_769682fa_4_k_cu_d0e00bcc4cuda3std3__45__cpo5crendE:
	.zero		1
	.type		_ZN34_INTERNAL_769682fa_4_k_cu_d0e00bcc4cuda3std6ranges3__45__cpo4prevE,@object
	.size		_ZN34_INTERNAL_769682fa_4_k_cu_d0e00bcc4cuda3std6ranges3__45__cpo4prevE,(_ZN34_INTERNAL_769682fa_4_k_cu_d0e00bcc4cuda3std6ranges3__45__cpo9iter_moveE - _ZN34_INTERNAL_769682fa_4_k_cu_d0e00bcc4cuda3std6ranges3__45__cpo4prevE)
_ZN34_INTERNAL_769682fa_4_k_cu_d0e00bcc4cuda3std6ranges3__45__cpo4prevE:
	.zero		1
	.type		_ZN34_INTERNAL_769682fa_4_k_cu_d0e00bcc4cuda3std6ranges3__45__cpo9iter_moveE,@object
	.size		_ZN34_INTERNAL_769682fa_4_k_cu_d0e00bcc4cuda3std6ranges3__45__cpo9iter_moveE,(_ZN34_INTERNAL_769682fa_4_k_cu_d0e00bcc6thrust24THRUST_300001_SM_1000_NS6system6detail10sequential3seqE - _ZN34_INTERNAL_769682fa_4_k_cu_d0e00bcc4cuda3std6ranges3__45__cpo9iter_moveE)
_ZN34_INTERNAL_769682fa_4_k_cu_d0e00bcc4cuda3std6ranges3__45__cpo9iter_moveE:
	.zero		1
	.type		_ZN34_INTERNAL_769682fa_4_k_cu_d0e00bcc6thrust24THRUST_300001_SM_1000_NS6system6detail10sequential3seqE,@object
	.size		_ZN34_INTERNAL_769682fa_4_k_cu_d0e00bcc6thrust24THRUST_300001_SM_1000_NS6system6detail10sequential3seqE,(.L_31 - _ZN34_INTERNAL_769682fa_4_k_cu_d0e00bcc6thrust24THRUST_300001_SM_1000_NS6system6detail10sequential3seqE)
_ZN34_INTERNAL_769682fa_4_k_cu_d0e00bcc6thrust24THRUST_300001_SM_1000_NS6system6detail10sequential3seqE:
	.zero		1
.L_31:


//--------------------- .nv.constant0._ZN3cub18CUB_300001_SM_10006detail11EmptyKernelIvEEvv --------------------------
	.section	.nv.constant0._ZN3cub18CUB_300001_SM_10006detail11EmptyKernelIvEEvv,"a",@progbits
	.sectionflags	@""
	.align	4
.nv.constant0._ZN3cub18CUB_300001_SM_10006detail11EmptyKernelIvEEvv:
	.zero		896


//--------------------- .nv.constant0._Z15histogramKernelPjS_i --------------------------
	.section	.nv.constant0._Z15histogramKernelPjS_i,"a",@progbits
	.sectionflags	@""
	.align	4
.nv.constant0._Z15histogramKernelPjS_i:
	.zero		916


//--------------------- SYMBOLS --------------------------

	.type		.nv.reservedSmem.offset0,@object
	.size		.nv.reservedSmem.offset0,0x4
